//
// Generated by NVIDIA NVVM Compiler
//
// Compiler Build ID: CL-36424714
// Cuda compilation tools, release 13.0, V13.0.88
// Based on NVVM 20.0.0
//

.version 9.0
.target sm_100
.address_size 64

	// .globl	_Z7kernel2PjS_j
.extern .shared .align 16 .b8 sdata[];

.visible .entry _Z7kernel2PjS_j(
	.param .u64 .ptr .align 1 _Z7kernel2PjS_j_param_0,
	.param .u64 .ptr .align 1 _Z7kernel2PjS_j_param_1,
	.param .u32 _Z7kernel2PjS_j_param_2
)
{
	.reg .pred 	%p<6>;
	.reg .b32 	%r<26>;
	.reg .b64 	%rd<9>;

	ld.param.u64 	%rd1, [_Z7kernel2PjS_j_param_0];
	ld.param.u64 	%rd2, [_Z7kernel2PjS_j_param_1];
	ld.param.u32 	%r9, [_Z7kernel2PjS_j_param_2];
	mov.u32 	%r1, %tid.x;
	mov.u32 	%r2, %ctaid.x;
	mov.u32 	%r3, %ntid.x;
	mad.lo.s32 	%r4, %r2, %r3, %r1;
	shl.b32 	%r10, %r1, 2;
	mov.u32 	%r11, sdata;
	add.s32 	%r5, %r11, %r10;
	mov.b32 	%r12, 0;
	st.shared.u32 	[%r5], %r12;
	setp.ge.u32 	%p1, %r4, %r9;
	@%p1 bra 	$L__BB0_2;
	cvta.to.global.u64 	%rd3, %rd1;
	mul.wide.u32 	%rd4, %r4, 4;
	add.s64 	%rd5, %rd3, %rd4;
	ld.global.u32 	%r13, [%rd5];
	st.shared.u32 	[%r5], %r13;
$L__BB0_2:
	bar.sync 	0;
	setp.lt.u32 	%p2, %r3, 2;
	@%p2 bra 	$L__BB0_7;
	mov.b32 	%r25, 1;
$L__BB0_4:
	shl.b32 	%r7, %r25, 1;
	mul.lo.s32 	%r8, %r7, %r1;
	setp.ge.u32 	%p3, %r8, %r3;
	@%p3 bra 	$L__BB0_6;
	add.s32 	%r15, %r8, %r25;
	shl.b32 	%r16, %r15, 2;
	add.s32 	%r18, %r11, %r16;
	ld.shared.u32 	%r19, [%r18];
	shl.b32 	%r20, %r8, 2;
	add.s32 	%r21, %r11, %r20;
	ld.shared.u32 	%r22, [%r21];
	add.s32 	%r23, %r22, %r19;
	st.shared.u32 	[%r21], %r23;
$L__BB0_6:
	bar.sync 	0;
	setp.lt.u32 	%p4, %r7, %r3;
	mov.u32 	%r25, %r7;
	@%p4 bra 	$L__BB0_4;
$L__BB0_7:
	setp.ne.s32 	%p5, %r1, 0;
	@%p5 bra 	$L__BB0_9;
	ld.shared.u32 	%r24, [sdata];
	cvta.to.global.u64 	%rd6, %rd2;
	mul.wide.u32 	%rd7, %r2, 4;
	add.s64 	%rd8, %rd6, %rd7;
	st.global.u32 	[%rd8], %r24;
$L__BB0_9:
	ret;

}


// ===== COMPILED SASS (sm_100) =====

	.target	sm_100

	.elftype	@"ET_EXEC"


//--------------------- .note.nv.tkinfo           --------------------------
	.section	.note.nv.tkinfo,"",@"SHT_NOTE"
	.sectionflags	@"SHF_NOTE_NV_TKINFO"
	.tkinfo
        /*0018*/ 	.word	0x00000002
        /*0030*/ 	.string	""
        /*0030*/ 	.string	"ptxas"
        /*0030*/ 	.string	"Cuda compilation tools, release 13.0, V13.0.88"
        /*0030*/ 	.string	"Build cuda_13.0.r13.0/compiler.36424714_0"
        /*0030*/ 	.string	"-arch sm_100 -m 64 "



//--------------------- .note.nv.cuinfo           --------------------------
	.section	.note.nv.cuinfo,"",@"SHT_NOTE"
	.sectionflags	@"SHF_NOTE_NV_CUINFO"
        /*0018*/ 	.short	0x0002
        /*001a*/ 	.short	0x0064
        /*001c*/ 	.short	0x0082
	.zero		2


//--------------------- .nv.info                  --------------------------
	.section	.nv.info,"",@"SHT_CUDA_INFO"
	.align	4


	//----- nvinfo : EIATTR_REGCOUNT
	.align		4
        /*0000*/ 	.byte	0x04, 0x2f
        /*0002*/ 	.short	(.L_1 - .L_0)
	.align		4
.L_0:
        /*0004*/ 	.word	index@(_Z7kernel2PjS_j)
        /*0008*/ 	.word	0x0000000c


	//----- nvinfo : EIATTR_FRAME_SIZE
	.align		4
.L_1:
        /*000c*/ 	.byte	0x04, 0x11
        /*000e*/ 	.short	(.L_3 - .L_2)
	.align		4
.L_2:
        /*0010*/ 	.word	index@(_Z7kernel2PjS_j)
        /*0014*/ 	.word	0x00000000


	//----- nvinfo : EIATTR_MIN_STACK_SIZE
	.align		4
.L_3:
        /*0018*/ 	.byte	0x04, 0x12
        /*001a*/ 	.short	(.L_5 - .L_4)
	.align		4
.L_4:
        /*001c*/ 	.word	index@(_Z7kernel2PjS_j)
        /*0020*/ 	.word	0x00000000
.L_5:


//--------------------- .nv.compat                --------------------------
	.section	.nv.compat,"",@"SHT_CUDA_COMPAT_INFO"
	.align	4
        /*0000*/ 	.byte	0x02, 0x09, 0x00, 0x00, 0x02, 0x02, 0x01, 0x00, 0x02, 0x05, 0x05, 0x00, 0x03, 0x07, 0x01, 0x01
        /*0010*/ 	.byte	0x02, 0x03, 0x00, 0x00, 0x02, 0x06, 0x01, 0x00, 0x04, 0x0b, 0x08, 0x00, 0x09, 0x00, 0x00, 0x00
        /*0020*/ 	.byte	0x00, 0x00, 0x00, 0x00


//--------------------- .nv.info._Z7kernel2PjS_j  --------------------------
	.section	.nv.info._Z7kernel2PjS_j,"",@"SHT_CUDA_INFO"
	.sectionflags	@""
	.align	4


	//----- nvinfo : EIATTR_CUDA_API_VERSION
	.align		4
        /*0000*/ 	.byte	0x04, 0x37
        /*0002*/ 	.short	(.L_7 - .L_6)
.L_6:
        /*0004*/ 	.word	0x00000082


	//----- nvinfo : EIATTR_KPARAM_INFO
	.align		4
.L_7:
        /*0008*/ 	.byte	0x04, 0x17
        /*000a*/ 	.short	(.L_9 - .L_8)
.L_8:
        /*000c*/ 	.word	0x00000000
        /*0010*/ 	.short	0x0002
        /*0012*/ 	.short	0x0010
        /*0014*/ 	.byte	0x00, 0xf0, 0x11, 0x00


	//----- nvinfo : EIATTR_KPARAM_INFO
	.align		4
.L_9:
        /*0018*/ 	.byte	0x04, 0x17
        /*001a*/ 	.short	(.L_11 - .L_10)
.L_10:
        /*001c*/ 	.word	0x00000000
        /*0020*/ 	.short	0x0001
        /*0022*/ 	.short	0x0008
        /*0024*/ 	.byte	0x00, 0xf5, 0x21, 0x00


	//----- nvinfo : EIATTR_KPARAM_INFO
	.align		4
.L_11:
        /*0028*/ 	.byte	0x04, 0x17
        /*002a*/ 	.short	(.L_13 - .L_12)
.L_12:
        /*002c*/ 	.word	0x00000000
        /*0030*/ 	.short	0x0000
        /*0032*/ 	.short	0x0000
        /*0034*/ 	.byte	0x00, 0xf5, 0x21, 0x00


	//----- nvinfo : EIATTR_SPARSE_MMA_MASK
	.align		4
.L_13:
        /*0038*/ 	.byte	0x03, 0x50
        /*003a*/ 	.short	0x0000


	//----- nvinfo : EIATTR_MAXREG_COUNT
	.align		4
        /*003c*/ 	.byte	0x03, 0x1b
        /*003e*/ 	.short	0x00ff


	//----- nvinfo : EIATTR_NUM_BARRIERS
	.align		4
        /*0040*/ 	.byte	0x02, 0x4c
        /*0042*/ 	.byte	0x01
	.zero		1


	//----- nvinfo : EIATTR_MERCURY_ISA_VERSION
	.align		4
        /*0044*/ 	.byte	0x03, 0x5f
        /*0046*/ 	.short	0x0101


	//----- nvinfo : EIATTR_VRC_CTA_INIT_COUNT
	.align		4
        /*0048*/ 	.byte	0x02, 0x4a
	.zero		1
	.zero		1


	//----- nvinfo : EIATTR_EXIT_INSTR_OFFSETS
	.align		4
        /*004c*/ 	.byte	0x04, 0x1c
        /*004e*/ 	.short	(.L_15 - .L_14)


	//   ....[0]....
.L_14:
        /*0050*/ 	.word	0x00000240


	//   ....[1]....
        /*0054*/ 	.word	0x000002c0


	//----- nvinfo : EIATTR_CBANK_PARAM_SIZE
	.align		4
.L_15:
        /*0058*/ 	.byte	0x03, 0x19
        /*005a*/ 	.short	0x0014


	//----- nvinfo : EIATTR_PARAM_CBANK
	.align		4
        /*005c*/ 	.byte	0x04, 0x0a
        /*005e*/ 	.short	(.L_17 - .L_16)
	.align		4
.L_16:
        /*0060*/ 	.word	index@(.nv.constant0._Z7kernel2PjS_j)
        /*0064*/ 	.short	0x0380
        /*0066*/ 	.short	0x0014


	//----- nvinfo : EIATTR_SW_WAR
	.align		4
.L_17:
        /*0068*/ 	.byte	0x04, 0x36
        /*006a*/ 	.short	(.L_19 - .L_18)
.L_18:
        /*006c*/ 	.word	0x00000008
.L_19:


//--------------------- .nv.callgraph             --------------------------
	.section	.nv.callgraph,"",@"SHT_CUDA_CALLGRAPH"
	.align	4
	.sectionentsize	8
	.align		4
        /*0000*/ 	.word	0x00000000
	.align		4
        /*0004*/ 	.word	0xffffffff
	.align		4
        /*0008*/ 	.word	0x00000000
	.align		4
        /*000c*/ 	.word	0xfffffffe
	.align		4
        /*0010*/ 	.word	0x00000000
	.align		4
        /*0014*/ 	.word	0xfffffffd
	.align		4
        /*0018*/ 	.word	0x00000000
	.align		4
        /*001c*/ 	.word	0xfffffffc


//--------------------- .text._Z7kernel2PjS_j     --------------------------
	.section	.text._Z7kernel2PjS_j,"ax",@progbits
	.align	128
        .global         _Z7kernel2PjS_j
        .type           _Z7kernel2PjS_j,@function
        .size           _Z7kernel2PjS_j,(.L_x_3 - _Z7kernel2PjS_j)
        .other          _Z7kernel2PjS_j,@"STO_CUDA_ENTRY STV_DEFAULT"
_Z7kernel2PjS_j:
.text._Z7kernel2PjS_j:
[----:B------:R-:W-:Y:S01]  /*0000*/  LDC R1, c[0x0][0x37c] ;  /* 0x0000df00ff017b82 */ /* 0x000fe20000000800 */
[----:B------:R-:W0:Y:S01]  /*0010*/  S2R R4, SR_TID.X ;  /* 0x0000000000047919 */ /* 0x000e220000002100 */
[----:B------:R-:W0:Y:S01]  /*0020*/  LDCU UR7, c[0x0][0x360] ;  /* 0x00006c00ff0777ac */ /* 0x000e220008000800 */
[----:B------:R-:W-:Y:S01]  /*0030*/  IMAD.MOV.U32 R9, RZ, RZ, RZ ;  /* 0x000000ffff097224 */ /* 0x000fe200078e00ff */
[----:B------:R-:W0:Y:S01]  /*0040*/  S2R R7, SR_CTAID.X ;  /* 0x0000000000077919 */ /* 0x000e220000002500 */
[----:B------:R-:W1:Y:S01]  /*0050*/  LDCU UR4, c[0x0][0x390] ;  /* 0x00007200ff0477ac */ /* 0x000e620008000800 */
[----:B------:R-:W2:Y:S01]  /*0060*/  LDCU.64 UR8, c[0x0][0x358] ;  /* 0x00006b00ff0877ac */ /* 0x000ea20008000a00 */
[----:B0-----:R-:W-:-:S05]  /*0070*/  IMAD R5, R7, UR7, R4 ;  /* 0x0000000707057c24 */ /* 0x001fca000f8e0204 */
[----:B-1----:R-:W-:-:S13]  /*0080*/  ISETP.GE.U32.AND P0, PT, R5, UR4, PT ;  /* 0x0000000405007c0c */ /* 0x002fda000bf06070 */
[----:B------:R-:W0:Y:S02]  /*0090*/  @!P0 LDC.64 R2, c[0x0][0x380] ;  /* 0x0000e000ff028b82 */ /* 0x000e240000000a00 */
[----:B0-----:R-:W-:-:S05]  /*00a0*/  @!P0 IMAD.WIDE.U32 R2, R5, 0x4, R2 ;  /* 0x0000000405028825 */ /* 0x001fca00078e0002 */
[----:B--2---:R-:W2:Y:S01]  /*00b0*/  @!P0 LDG.E R9, desc[UR8][R2.64] ;  /* 0x0000000802098981 */ /* 0x004ea2000c1e1900 */
[----:B------:R-:W0:Y:S01]  /*00c0*/  S2UR UR5, SR_CgaCtaId ;  /* 0x00000000000579c3 */ /* 0x000e220000008800 */
[----:B------:R-:W-:Y:S01]  /*00d0*/  UMOV UR4, 0x400 ;  /* 0x0000040000047882 */ /* 0x000fe20000000000 */
[----:B------:R-:W-:Y:S01]  /*00e0*/  UISETP.GE.U32.AND UP0, UPT, UR7, 0x2, UPT ;  /* 0x000000020700788c */ /* 0x000fe2000bf06070 */
[----:B------:R-:W-:Y:S01]  /*00f0*/  ISETP.NE.AND P1, PT, R4, RZ, PT ;  /* 0x000000ff0400720c */ /* 0x000fe20003f25270 */
[----:B0-----:R-:W-:-:S06]  /*0100*/  ULEA UR4, UR5, UR4, 0x18 ;  /* 0x0000000405047291 */ /* 0x001fcc000f8ec0ff */
[----:B------:R-:W-:-:S05]  /*0110*/  LEA R0, R4, UR4, 0x2 ;  /* 0x0000000404007c11 */ /* 0x000fca000f8e10ff */
[----:B--2---:R0:W-:Y:S01]  /*0120*/  STS [R0], R9 ;  /* 0x0000000900007388 */ /* 0x0041e20000000800 */
[----:B------:R-:W-:Y:S06]  /*0130*/  BAR.SYNC.DEFER_BLOCKING 0x0 ;  /* 0x0000000000007b1d */ /* 0x000fec0000010000 */
[----:B------:R-:W-:Y:S05]  /*0140*/  BRA.U !UP0, `(.L_x_0) ;  /* 0x00000001083c7547 */ /* 0x000fea000b800000 */
[----:B------:R-:W-:-:S05]  /*0150*/  UMOV UR5, 0x1 ;  /* 0x0000000100057882 */ /* 0x000fca0000000000 */
.L_x_1:
[----:B------:R-:W-:-:S04]  /*0160*/  USHF.L.U32 UR6, UR5, 0x1, URZ ;  /* 0x0000000105067899 */ /* 0x000fc800080006ff */
[----:B------:R-:W-:Y:S02]  /*0170*/  UISETP.GE.U32.AND UP0, UPT, UR6, UR7, UPT ;  /* 0x000000070600728c */ /* 0x000fe4000bf06070 */
[----:B-1----:R-:W-:-:S05]  /*0180*/  IMAD R2, R4, UR6, RZ ;  /* 0x0000000604027c24 */ /* 0x002fca000f8e02ff */
[----:B------:R-:W-:-:S13]  /*0190*/  ISETP.GE.U32.AND P0, PT, R2, UR7, PT ;  /* 0x0000000702007c0c */ /* 0x000fda000bf06070 */
[C---:B0-----:R-:W-:Y:S01]  /*01a0*/  @!P0 IADD3 R0, PT, PT, R2.reuse, UR5, RZ ;  /* 0x0000000502008c10 */ /* 0x041fe2000fffe0ff */
[----:B------:R-:W-:Y:S01]  /*01b0*/  UMOV UR5, UR6 ;  /* 0x0000000600057c82 */ /* 0x000fe20008000000 */
[----:B------:R-:W-:Y:S02]  /*01c0*/  @!P0 LEA R2, R2, UR4, 0x2 ;  /* 0x0000000402028c11 */ /* 0x000fe4000f8e10ff */
[----:B------:R-:W-:-:S03]  /*01d0*/  @!P0 LEA R0, R0, UR4, 0x2 ;  /* 0x0000000400008c11 */ /* 0x000fc6000f8e10ff */
[----:B------:R-:W-:Y:S04]  /*01e0*/  @!P0 LDS R3, [R2] ;  /* 0x0000000002038984 */ /* 0x000fe80000000800 */
[----:B------:R-:W0:Y:S02]  /*01f0*/  @!P0 LDS R0, [R0] ;  /* 0x0000000000008984 */ /* 0x000e240000000800 */
[----:B0-----:R-:W-:-:S05]  /*0200*/  @!P0 IMAD.IADD R3, R0, 0x1, R3 ;  /* 0x0000000100038824 */ /* 0x001fca00078e0203 */
[----:B------:R1:W-:Y:S01]  /*0210*/  @!P0 STS [R2], R3 ;  /* 0x0000000302008388 */ /* 0x0003e20000000800 */
[----:B------:R-:W-:Y:S06]  /*0220*/  BAR.SYNC.DEFER_BLOCKING 0x0 ;  /* 0x0000000000007b1d */ /* 0x000fec0000010000 */
[----:B------:R-:W-:Y:S05]  /*0230*/  BRA.U !UP0, `(.L_x_1) ;  /* 0xfffffffd08c87547 */ /* 0x000fea000b83ffff */
.L_x_0:
[----:B------:R-:W-:Y:S05]  /*0240*/  @P1 EXIT ;  /* 0x000000000000194d */ /* 0x000fea0003800000 */
[----:B------:R-:W2:Y:S01]  /*0250*/  S2UR UR5, SR_CgaCtaId ;  /* 0x00000000000579c3 */ /* 0x000ea20000008800 */
[----:B------:R-:W-:-:S07]  /*0260*/  UMOV UR4, 0x400 ;  /* 0x0000040000047882 */ /* 0x000fce0000000000 */
[----:B-1----:R-:W1:Y:S01]  /*0270*/  LDC.64 R2, c[0x0][0x388] ;  /* 0x0000e200ff027b82 */ /* 0x002e620000000a00 */
[----:B--2---:R-:W-:Y:S01]  /*0280*/  ULEA UR4, UR5, UR4, 0x18 ;  /* 0x0000000405047291 */ /* 0x004fe2000f8ec0ff */
[----:B-1----:R-:W-:-:S08]  /*0290*/  IMAD.WIDE.U32 R2, R7, 0x4, R2 ;  /* 0x0000000407027825 */ /* 0x002fd000078e0002 */
[----:B------:R-:W1:Y:S04]  /*02a0*/  LDS R5, [UR4] ;  /* 0x00000004ff057984 */ /* 0x000e680008000800 */
[----:B-1----:R-:W-:Y:S01]  /*02b0*/  STG.E desc[UR8][R2.64], R5 ;  /* 0x0000000502007986 */ /* 0x002fe2000c101908 */
[----:B------:R-:W-:Y:S05]  /*02c0*/  EXIT ;  /* 0x000000000000794d */ /* 0x000fea0003800000 */
.L_x_2:
[----:B------:R-:W-:-:S00]  /*02d0*/  BRA `(.L_x_2) ;  /* 0xfffffffc00fc7947 */ /* 0x000fc0000383ffff */
[----:B------:R-:W-:-:S00]  /*02e0*/  NOP ;  /* 0x0000000000007918 */ /* 0x000fc00000000000 */
        /* <DEDUP_REMOVED lines=9> */
.L_x_3:


//--------------------- .nv.shared._Z7kernel2PjS_j --------------------------
	.section	.nv.shared._Z7kernel2PjS_j,"aw",@nobits
	.sectionflags	@""
	.align	16
	.zero		1024


//--------------------- .nv.shared.reserved.0     --------------------------
	.section	.nv.shared.reserved.0,"aw",@nobits
	.weak		__nv_reservedSMEM_offset_0_alias
	.size		__nv_reservedSMEM_offset_0_alias, 0, 64
	.other		__nv_reservedSMEM_offset_0_alias,@"STO_CUDA_RESERVED_SHARED STV_DEFAULT"
__nv_reservedSMEM_offset_0_alias:
	.zero		0
	.zero		64


//--------------------- .nv.constant0._Z7kernel2PjS_j --------------------------
	.section	.nv.constant0._Z7kernel2PjS_j,"a",@progbits
	.sectionflags	@""
	.align	4
.nv.constant0._Z7kernel2PjS_j:
	.zero		916


//--------------------- SYMBOLS --------------------------

	.type		.nv.reservedSmem.offset0,@object
	.size		.nv.reservedSmem.offset0,0x4
	.type		.nv.reservedSmem.cap,@object
	.size		.nv.reservedSmem.cap,0x4
